//
// Generated by NVIDIA NVVM Compiler
//
// Compiler Build ID: CL-36424714
// Cuda compilation tools, release 13.0, V13.0.88
// Based on NVVM 20.0.0
//

.version 9.0
.target sm_100
.address_size 64

	// .globl	_Z12gatherkernelIfmEvPKT_PKT0_PS0_xx
.global .align 1 .b8 _ZN34_INTERNAL_12d501ce_4_k_cu_c930f3dd4cuda3std3__45__cpo5beginE[1];
.global .align 1 .b8 _ZN34_INTERNAL_12d501ce_4_k_cu_c930f3dd4cuda3std3__45__cpo3endE[1];
.global .align 1 .b8 _ZN34_INTERNAL_12d501ce_4_k_cu_c930f3dd4cuda3std3__45__cpo6cbeginE[1];
.global .align 1 .b8 _ZN34_INTERNAL_12d501ce_4_k_cu_c930f3dd4cuda3std3__45__cpo4cendE[1];
.global .align 1 .b8 _ZN34_INTERNAL_12d501ce_4_k_cu_c930f3dd4cuda3std3__45__cpo6rbeginE[1];
.global .align 1 .b8 _ZN34_INTERNAL_12d501ce_4_k_cu_c930f3dd4cuda3std3__45__cpo4rendE[1];
.global .align 1 .b8 _ZN34_INTERNAL_12d501ce_4_k_cu_c930f3dd4cuda3std3__45__cpo7crbeginE[1];
.global .align 1 .b8 _ZN34_INTERNAL_12d501ce_4_k_cu_c930f3dd4cuda3std3__45__cpo5crendE[1];
.global .align 1 .b8 _ZN34_INTERNAL_12d501ce_4_k_cu_c930f3dd4cuda3std3__436_GLOBAL__N__12d501ce_4_k_cu_c930f3dd6ignoreE[1];
.global .align 1 .b8 _ZN34_INTERNAL_12d501ce_4_k_cu_c930f3dd4cuda3std3__419piecewise_constructE[1];
.global .align 1 .b8 _ZN34_INTERNAL_12d501ce_4_k_cu_c930f3dd4cuda3std3__48in_placeE[1];
.global .align 1 .b8 _ZN34_INTERNAL_12d501ce_4_k_cu_c930f3dd4cuda3std3__420unreachable_sentinelE[1];
.global .align 1 .b8 _ZN34_INTERNAL_12d501ce_4_k_cu_c930f3dd4cuda3std3__47nulloptE[1];
.global .align 1 .b8 _ZN34_INTERNAL_12d501ce_4_k_cu_c930f3dd4cuda3std3__48unexpectE[1];
.global .align 1 .b8 _ZN34_INTERNAL_12d501ce_4_k_cu_c930f3dd4cuda3std6ranges3__45__cpo4swapE[1];
.global .align 1 .b8 _ZN34_INTERNAL_12d501ce_4_k_cu_c930f3dd4cuda3std6ranges3__45__cpo9iter_moveE[1];
.global .align 1 .b8 _ZN34_INTERNAL_12d501ce_4_k_cu_c930f3dd4cuda3std6ranges3__45__cpo5beginE[1];
.global .align 1 .b8 _ZN34_INTERNAL_12d501ce_4_k_cu_c930f3dd4cuda3std6ranges3__45__cpo3endE[1];
.global .align 1 .b8 _ZN34_INTERNAL_12d501ce_4_k_cu_c930f3dd4cuda3std6ranges3__45__cpo6cbeginE[1];
.global .align 1 .b8 _ZN34_INTERNAL_12d501ce_4_k_cu_c930f3dd4cuda3std6ranges3__45__cpo4cendE[1];
.global .align 1 .b8 _ZN34_INTERNAL_12d501ce_4_k_cu_c930f3dd4cuda3std6ranges3__45__cpo7advanceE[1];
.global .align 1 .b8 _ZN34_INTERNAL_12d501ce_4_k_cu_c930f3dd4cuda3std6ranges3__45__cpo9iter_swapE[1];
.global .align 1 .b8 _ZN34_INTERNAL_12d501ce_4_k_cu_c930f3dd4cuda3std6ranges3__45__cpo4nextE[1];
.global .align 1 .b8 _ZN34_INTERNAL_12d501ce_4_k_cu_c930f3dd4cuda3std6ranges3__45__cpo4prevE[1];
.global .align 1 .b8 _ZN34_INTERNAL_12d501ce_4_k_cu_c930f3dd4cuda3std6ranges3__45__cpo4dataE[1];
.global .align 1 .b8 _ZN34_INTERNAL_12d501ce_4_k_cu_c930f3dd4cuda3std6ranges3__45__cpo5cdataE[1];
.global .align 1 .b8 _ZN34_INTERNAL_12d501ce_4_k_cu_c930f3dd4cuda3std6ranges3__45__cpo4sizeE[1];
.global .align 1 .b8 _ZN34_INTERNAL_12d501ce_4_k_cu_c930f3dd4cuda3std6ranges3__45__cpo5ssizeE[1];
.global .align 1 .b8 _ZN34_INTERNAL_12d501ce_4_k_cu_c930f3dd4cuda3std6ranges3__45__cpo8distanceE[1];
.global .align 1 .b8 _ZN34_INTERNAL_12d501ce_4_k_cu_c930f3dd6thrust24THRUST_300001_SM_1000_NS6system6detail10sequential3seqE[1];
.global .align 1 .b8 _ZN34_INTERNAL_12d501ce_4_k_cu_c930f3dd6thrust24THRUST_300001_SM_1000_NS12placeholders2_1E[1];
.global .align 1 .b8 _ZN34_INTERNAL_12d501ce_4_k_cu_c930f3dd6thrust24THRUST_300001_SM_1000_NS12placeholders2_2E[1];
.global .align 1 .b8 _ZN34_INTERNAL_12d501ce_4_k_cu_c930f3dd6thrust24THRUST_300001_SM_1000_NS12placeholders2_3E[1];
.global .align 1 .b8 _ZN34_INTERNAL_12d501ce_4_k_cu_c930f3dd6thrust24THRUST_300001_SM_1000_NS12placeholders2_4E[1];
.global .align 1 .b8 _ZN34_INTERNAL_12d501ce_4_k_cu_c930f3dd6thrust24THRUST_300001_SM_1000_NS12placeholders2_5E[1];
.global .align 1 .b8 _ZN34_INTERNAL_12d501ce_4_k_cu_c930f3dd6thrust24THRUST_300001_SM_1000_NS12placeholders2_6E[1];
.global .align 1 .b8 _ZN34_INTERNAL_12d501ce_4_k_cu_c930f3dd6thrust24THRUST_300001_SM_1000_NS12placeholders2_7E[1];
.global .align 1 .b8 _ZN34_INTERNAL_12d501ce_4_k_cu_c930f3dd6thrust24THRUST_300001_SM_1000_NS12placeholders2_8E[1];
.global .align 1 .b8 _ZN34_INTERNAL_12d501ce_4_k_cu_c930f3dd6thrust24THRUST_300001_SM_1000_NS12placeholders2_9E[1];
.global .align 1 .b8 _ZN34_INTERNAL_12d501ce_4_k_cu_c930f3dd6thrust24THRUST_300001_SM_1000_NS12placeholders3_10E[1];

.visible .entry _Z12gatherkernelIfmEvPKT_PKT0_PS0_xx(
	.param .u64 .ptr .align 1 _Z12gatherkernelIfmEvPKT_PKT0_PS0_xx_param_0,
	.param .u64 .ptr .align 1 _Z12gatherkernelIfmEvPKT_PKT0_PS0_xx_param_1,
	.param .u64 .ptr .align 1 _Z12gatherkernelIfmEvPKT_PKT0_PS0_xx_param_2,
	.param .u64 _Z12gatherkernelIfmEvPKT_PKT0_PS0_xx_param_3,
	.param .u64 _Z12gatherkernelIfmEvPKT_PKT0_PS0_xx_param_4
)
{
	.reg .pred 	%p<7>;
	.reg .b32 	%r<10>;
	.reg .b32 	%f<2>;
	.reg .b64 	%rd<38>;

	ld.param.u64 	%rd10, [_Z12gatherkernelIfmEvPKT_PKT0_PS0_xx_param_0];
	ld.param.u64 	%rd13, [_Z12gatherkernelIfmEvPKT_PKT0_PS0_xx_param_1];
	ld.param.u64 	%rd11, [_Z12gatherkernelIfmEvPKT_PKT0_PS0_xx_param_2];
	ld.param.u64 	%rd14, [_Z12gatherkernelIfmEvPKT_PKT0_PS0_xx_param_3];
	ld.param.u64 	%rd15, [_Z12gatherkernelIfmEvPKT_PKT0_PS0_xx_param_4];
	cvta.to.global.u64 	%rd16, %rd13;
	add.s64 	%rd17, %rd14, 127;
	shr.s64 	%rd18, %rd17, 63;
	shr.u64 	%rd19, %rd18, 57;
	add.s64 	%rd20, %rd17, %rd19;
	shr.s64 	%rd1, %rd20, 7;
	mov.u32 	%r3, %ctaid.x;
	mov.u32 	%r4, %nctaid.y;
	mul.lo.s32 	%r5, %r3, %r4;
	cvt.u64.u32 	%rd21, %r5;
	mul.lo.s64 	%rd22, %rd14, %rd21;
	mov.u32 	%r6, %ctaid.y;
	cvt.u64.u32 	%rd23, %r6;
	mov.u32 	%r7, %tid.x;
	cvt.u64.u32 	%rd24, %r7;
	mad.lo.s64 	%rd25, %rd14, %rd23, %rd24;
	add.s64 	%rd37, %rd25, %rd22;
	mul.wide.u32 	%rd27, %r6, 8;
	add.s64 	%rd28, %rd16, %rd27;
	ld.global.u64 	%rd29, [%rd28];
	add.s64 	%rd30, %rd22, %rd24;
	mad.lo.s64 	%rd36, %rd29, %rd14, %rd30;
	setp.le.s64 	%p1, %rd14, %rd24;
	setp.ge.s64 	%p2, %rd37, %rd15;
	or.pred  	%p3, %p1, %p2;
	@%p3 bra 	$L__BB0_3;
	cvta.to.global.u64 	%rd4, %rd10;
	cvta.to.global.u64 	%rd5, %rd11;
	mov.b32 	%r9, 0;
$L__BB0_2:
	shl.b64 	%rd31, %rd36, 2;
	add.s64 	%rd32, %rd4, %rd31;
	ld.global.f32 	%f1, [%rd32];
	shl.b64 	%rd33, %rd37, 2;
	add.s64 	%rd34, %rd5, %rd33;
	st.global.f32 	[%rd34], %f1;
	add.s64 	%rd36, %rd36, 128;
	add.s64 	%rd37, %rd37, 128;
	add.s32 	%r9, %r9, 1;
	cvt.u64.u32 	%rd35, %r9;
	setp.gt.s64 	%p4, %rd1, %rd35;
	setp.lt.s64 	%p5, %rd37, %rd15;
	and.pred  	%p6, %p4, %p5;
	@%p6 bra 	$L__BB0_2;
$L__BB0_3:
	ret;

}
	// .globl	_Z12gatherkernelI6__halfmEvPKT_PKT0_PS1_xx
.visible .entry _Z12gatherkernelI6__halfmEvPKT_PKT0_PS1_xx(
	.param .u64 .ptr .align 1 _Z12gatherkernelI6__halfmEvPKT_PKT0_PS1_xx_param_0,
	.param .u64 .ptr .align 1 _Z12gatherkernelI6__halfmEvPKT_PKT0_PS1_xx_param_1,
	.param .u64 .ptr .align 1 _Z12gatherkernelI6__halfmEvPKT_PKT0_PS1_xx_param_2,
	.param .u64 _Z12gatherkernelI6__halfmEvPKT_PKT0_PS1_xx_param_3,
	.param .u64 _Z12gatherkernelI6__halfmEvPKT_PKT0_PS1_xx_param_4
)
{
	.reg .pred 	%p<7>;
	.reg .b16 	%rs<2>;
	.reg .b32 	%r<10>;
	.reg .b64 	%rd<38>;

	ld.param.u64 	%rd10, [_Z12gatherkernelI6__halfmEvPKT_PKT0_PS1_xx_param_0];
	ld.param.u64 	%rd13, [_Z12gatherkernelI6__halfmEvPKT_PKT0_PS1_xx_param_1];
	ld.param.u64 	%rd11, [_Z12gatherkernelI6__halfmEvPKT_PKT0_PS1_xx_param_2];
	ld.param.u64 	%rd14, [_Z12gatherkernelI6__halfmEvPKT_PKT0_PS1_xx_param_3];
	ld.param.u64 	%rd15, [_Z12gatherkernelI6__halfmEvPKT_PKT0_PS1_xx_param_4];
	cvta.to.global.u64 	%rd16, %rd13;
	add.s64 	%rd17, %rd14, 127;
	shr.s64 	%rd18, %rd17, 63;
	shr.u64 	%rd19, %rd18, 57;
	add.s64 	%rd20, %rd17, %rd19;
	shr.s64 	%rd1, %rd20, 7;
	mov.u32 	%r3, %ctaid.x;
	mov.u32 	%r4, %nctaid.y;
	mul.lo.s32 	%r5, %r3, %r4;
	cvt.u64.u32 	%rd21, %r5;
	mul.lo.s64 	%rd22, %rd14, %rd21;
	mov.u32 	%r6, %ctaid.y;
	cvt.u64.u32 	%rd23, %r6;
	mov.u32 	%r7, %tid.x;
	cvt.u64.u32 	%rd24, %r7;
	mad.lo.s64 	%rd25, %rd14, %rd23, %rd24;
	add.s64 	%rd37, %rd25, %rd22;
	mul.wide.u32 	%rd27, %r6, 8;
	add.s64 	%rd28, %rd16, %rd27;
	ld.global.u64 	%rd29, [%rd28];
	add.s64 	%rd30, %rd22, %rd24;
	mad.lo.s64 	%rd36, %rd29, %rd14, %rd30;
	setp.le.s64 	%p1, %rd14, %rd24;
	setp.ge.s64 	%p2, %rd37, %rd15;
	or.pred  	%p3, %p1, %p2;
	@%p3 bra 	$L__BB1_3;
	cvta.to.global.u64 	%rd4, %rd10;
	cvta.to.global.u64 	%rd5, %rd11;
	mov.b32 	%r9, 0;
$L__BB1_2:
	shl.b64 	%rd31, %rd37, 1;
	add.s64 	%rd32, %rd5, %rd31;
	shl.b64 	%rd33, %rd36, 1;
	add.s64 	%rd34, %rd4, %rd33;
	ld.global.u16 	%rs1, [%rd34];
	st.global.u16 	[%rd32], %rs1;
	add.s64 	%rd36, %rd36, 128;
	add.s64 	%rd37, %rd37, 128;
	add.s32 	%r9, %r9, 1;
	cvt.u64.u32 	%rd35, %r9;
	setp.gt.s64 	%p4, %rd1, %rd35;
	setp.lt.s64 	%p5, %rd37, %rd15;
	and.pred  	%p6, %p4, %p5;
	@%p6 bra 	$L__BB1_2;
$L__BB1_3:
	ret;

}
	// .globl	_ZN3cub18CUB_300001_SM_10006detail11EmptyKernelIvEEvv
.visible .entry _ZN3cub18CUB_300001_SM_10006detail11EmptyKernelIvEEvv()
{


	ret;

}


// ===== COMPILED SASS (sm_100) =====

	.target	sm_100

	.elftype	@"ET_EXEC"


//--------------------- .note.nv.tkinfo           --------------------------
	.section	.note.nv.tkinfo,"",@"SHT_NOTE"
	.sectionflags	@"SHF_NOTE_NV_TKINFO"
	.tkinfo
        /*0018*/ 	.word	0x00000002
        /*0030*/ 	.string	""
        /*0030*/ 	.string	"ptxas"
        /*0030*/ 	.string	"Cuda compilation tools, release 13.0, V13.0.88"
        /*0030*/ 	.string	"Build cuda_13.0.r13.0/compiler.36424714_0"
        /*0030*/ 	.string	"-arch sm_100 -m 64 "



//--------------------- .note.nv.cuinfo           --------------------------
	.section	.note.nv.cuinfo,"",@"SHT_NOTE"
	.sectionflags	@"SHF_NOTE_NV_CUINFO"
        /*0018*/ 	.short	0x0002
        /*001a*/ 	.short	0x0064
        /*001c*/ 	.short	0x0082
	.zero		2


//--------------------- .nv.info                  --------------------------
	.section	.nv.info,"",@"SHT_CUDA_INFO"
	.align	4


	//----- nvinfo : EIATTR_REGCOUNT
	.align		4
        /*0000*/ 	.byte	0x04, 0x2f
        /*0002*/ 	.short	(.L_41 - .L_40)
	.align		4
.L_40:
        /*0004*/ 	.word	index@(_Z12gatherkernelIfmEvPKT_PKT0_PS0_xx)
        /*0008*/ 	.word	0x0000000f


	//----- nvinfo : EIATTR_FRAME_SIZE
	.align		4
.L_41:
        /*000c*/ 	.byte	0x04, 0x11
        /*000e*/ 	.short	(.L_43 - .L_42)
	.align		4
.L_42:
        /*0010*/ 	.word	index@(_Z12gatherkernelIfmEvPKT_PKT0_PS0_xx)
        /*0014*/ 	.word	0x00000000


	//----- nvinfo : EIATTR_REGCOUNT
	.align		4
.L_43:
        /*0018*/ 	.byte	0x04, 0x2f
        /*001a*/ 	.short	(.L_45 - .L_44)
	.align		4
.L_44:
        /*001c*/ 	.word	index@(_Z12gatherkernelI6__halfmEvPKT_PKT0_PS1_xx)
        /*0020*/ 	.word	0x0000000f


	//----- nvinfo : EIATTR_FRAME_SIZE
	.align		4
.L_45:
        /*0024*/ 	.byte	0x04, 0x11
        /*0026*/ 	.short	(.L_47 - .L_46)
	.align		4
.L_46:
        /*0028*/ 	.word	index@(_Z12gatherkernelI6__halfmEvPKT_PKT0_PS1_xx)
        /*002c*/ 	.word	0x00000000


	//----- nvinfo : EIATTR_REGCOUNT
	.align		4
.L_47:
        /*0030*/ 	.byte	0x04, 0x2f
        /*0032*/ 	.short	(.L_49 - .L_48)
	.align		4
.L_48:
        /*0034*/ 	.word	index@(_ZN3cub18CUB_300001_SM_10006detail11EmptyKernelIvEEvv)
        /*0038*/ 	.word	0x00000004


	//----- nvinfo : EIATTR_FRAME_SIZE
	.align		4
.L_49:
        /*003c*/ 	.byte	0x04, 0x11
        /*003e*/ 	.short	(.L_51 - .L_50)
	.align		4
.L_50:
        /*0040*/ 	.word	index@(_ZN3cub18CUB_300001_SM_10006detail11EmptyKernelIvEEvv)
        /*0044*/ 	.word	0x00000000


	//----- nvinfo : EIATTR_MIN_STACK_SIZE
	.align		4
.L_51:
        /*0048*/ 	.byte	0x04, 0x12
        /*004a*/ 	.short	(.L_53 - .L_52)
	.align		4
.L_52:
        /*004c*/ 	.word	index@(_ZN3cub18CUB_300001_SM_10006detail11EmptyKernelIvEEvv)
        /*0050*/ 	.word	0x00000000


	//----- nvinfo : EIATTR_MIN_STACK_SIZE
	.align		4
.L_53:
        /*0054*/ 	.byte	0x04, 0x12
        /*0056*/ 	.short	(.L_55 - .L_54)
	.align		4
.L_54:
        /*0058*/ 	.word	index@(_Z12gatherkernelI6__halfmEvPKT_PKT0_PS1_xx)
        /*005c*/ 	.word	0x00000000


	//----- nvinfo : EIATTR_MIN_STACK_SIZE
	.align		4
.L_55:
        /*0060*/ 	.byte	0x04, 0x12
        /*0062*/ 	.short	(.L_57 - .L_56)
	.align		4
.L_56:
        /*0064*/ 	.word	index@(_Z12gatherkernelIfmEvPKT_PKT0_PS0_xx)
        /*0068*/ 	.word	0x00000000
.L_57:


//--------------------- .nv.compat                --------------------------
	.section	.nv.compat,"",@"SHT_CUDA_COMPAT_INFO"
	.align	4
        /*0000*/ 	.byte	0x02, 0x09, 0x00, 0x00, 0x02, 0x02, 0x01, 0x00, 0x02, 0x05, 0x05, 0x00, 0x03, 0x07, 0x01, 0x01
        /*0010*/ 	.byte	0x02, 0x03, 0x00, 0x00, 0x02, 0x06, 0x01, 0x00, 0x04, 0x0b, 0x08, 0x00, 0x09, 0x00, 0x00, 0x00
        /*0020*/ 	.byte	0x00, 0x00, 0x00, 0x00


//--------------------- .nv.info._ZN3cub18CUB_300001_SM_10006detail11EmptyKernelIvEEvv --------------------------
	.section	.nv.info._ZN3cub18CUB_300001_SM_10006detail11EmptyKernelIvEEvv,"",@"SHT_CUDA_INFO"
	.sectionflags	@""
	.align	4


	//----- nvinfo : EIATTR_CUDA_API_VERSION
	.align		4
        /*0000*/ 	.byte	0x04, 0x37
        /*0002*/ 	.short	(.L_59 - .L_58)
.L_58:
        /*0004*/ 	.word	0x00000082


	//----- nvinfo : EIATTR_SPARSE_MMA_MASK
	.align		4
.L_59:
        /*0008*/ 	.byte	0x03, 0x50
        /*000a*/ 	.short	0x0000


	//----- nvinfo : EIATTR_MAXREG_COUNT
	.align		4
        /*000c*/ 	.byte	0x03, 0x1b
        /*000e*/ 	.short	0x00ff


	//----- nvinfo : EIATTR_MERCURY_ISA_VERSION
	.align		4
        /*0010*/ 	.byte	0x03, 0x5f
        /*0012*/ 	.short	0x0101


	//----- nvinfo : EIATTR_VRC_CTA_INIT_COUNT
	.align		4
        /*0014*/ 	.byte	0x02, 0x4a
	.zero		1
	.zero		1


	//----- nvinfo : EIATTR_EXIT_INSTR_OFFSETS
	.align		4
        /*0018*/ 	.byte	0x04, 0x1c
        /*001a*/ 	.short	(.L_61 - .L_60)


	//   ....[0]....
.L_60:
        /*001c*/ 	.word	0x00000010


	//----- nvinfo : EIATTR_SW_WAR
	.align		4
.L_61:
        /*0020*/ 	.byte	0x04, 0x36
        /*0022*/ 	.short	(.L_63 - .L_62)
.L_62:
        /*0024*/ 	.word	0x00000008
.L_63:


//--------------------- .nv.info._Z12gatherkernelI6__halfmEvPKT_PKT0_PS1_xx --------------------------
	.section	.nv.info._Z12gatherkernelI6__halfmEvPKT_PKT0_PS1_xx,"",@"SHT_CUDA_INFO"
	.sectionflags	@""
	.align	4


	//----- nvinfo : EIATTR_CUDA_API_VERSION
	.align		4
        /*0000*/ 	.byte	0x04, 0x37
        /*0002*/ 	.short	(.L_65 - .L_64)
.L_64:
        /*0004*/ 	.word	0x00000082


	//----- nvinfo : EIATTR_KPARAM_INFO
	.align		4
.L_65:
        /*0008*/ 	.byte	0x04, 0x17
        /*000a*/ 	.short	(.L_67 - .L_66)
.L_66:
        /*000c*/ 	.word	0x00000000
        /*0010*/ 	.short	0x0004
        /*0012*/ 	.short	0x0020
        /*0014*/ 	.byte	0x00, 0xf0, 0x21, 0x00


	//----- nvinfo : EIATTR_KPARAM_INFO
	.align		4
.L_67:
        /*0018*/ 	.byte	0x04, 0x17
        /*001a*/ 	.short	(.L_69 - .L_68)
.L_68:
        /*001c*/ 	.word	0x00000000
        /*0020*/ 	.short	0x0003
        /*0022*/ 	.short	0x0018
        /*0024*/ 	.byte	0x00, 0xf0, 0x21, 0x00


	//----- nvinfo : EIATTR_KPARAM_INFO
	.align		4
.L_69:
        /*0028*/ 	.byte	0x04, 0x17
        /*002a*/ 	.short	(.L_71 - .L_70)
.L_70:
        /*002c*/ 	.word	0x00000000
        /*0030*/ 	.short	0x0002
        /*0032*/ 	.short	0x0010
        /*0034*/ 	.byte	0x00, 0xf5, 0x21, 0x00


	//----- nvinfo : EIATTR_KPARAM_INFO
	.align		4
.L_71:
        /*0038*/ 	.byte	0x04, 0x17
        /*003a*/ 	.short	(.L_73 - .L_72)
.L_72:
        /*003c*/ 	.word	0x00000000
        /*0040*/ 	.short	0x0001
        /*0042*/ 	.short	0x0008
        /*0044*/ 	.byte	0x00, 0xf5, 0x21, 0x00


	//----- nvinfo : EIATTR_KPARAM_INFO
	.align		4
.L_73:
        /*0048*/ 	.byte	0x04, 0x17
        /*004a*/ 	.short	(.L_75 - .L_74)
.L_74:
        /*004c*/ 	.word	0x00000000
        /*0050*/ 	.short	0x0000
        /*0052*/ 	.short	0x0000
        /*0054*/ 	.byte	0x00, 0xf5, 0x21, 0x00


	//----- nvinfo : EIATTR_SPARSE_MMA_MASK
	.align		4
.L_75:
        /*0058*/ 	.byte	0x03, 0x50
        /*005a*/ 	.short	0x0000


	//----- nvinfo : EIATTR_MAXREG_COUNT
	.align		4
        /*005c*/ 	.byte	0x03, 0x1b
        /*005e*/ 	.short	0x00ff


	//----- nvinfo : EIATTR_MERCURY_ISA_VERSION
	.align		4
        /*0060*/ 	.byte	0x03, 0x5f
        /*0062*/ 	.short	0x0101


	//----- nvinfo : EIATTR_VRC_CTA_INIT_COUNT
	.align		4
        /*0064*/ 	.byte	0x02, 0x4a
	.zero		1
	.zero		1


	//----- nvinfo : EIATTR_EXIT_INSTR_OFFSETS
	.align		4
        /*0068*/ 	.byte	0x04, 0x1c
        /*006a*/ 	.short	(.L_77 - .L_76)


	//   ....[0]....
.L_76:
        /*006c*/ 	.word	0x00000180


	//   ....[1]....
        /*0070*/ 	.word	0x000003b0


	//----- nvinfo : EIATTR_CRS_STACK_SIZE
	.align		4
.L_77:
        /*0074*/ 	.byte	0x04, 0x1e
        /*0076*/ 	.short	(.L_79 - .L_78)
.L_78:
        /*0078*/ 	.word	0x00000000


	//----- nvinfo : EIATTR_CBANK_PARAM_SIZE
	.align		4
.L_79:
        /*007c*/ 	.byte	0x03, 0x19
        /*007e*/ 	.short	0x0028


	//----- nvinfo : EIATTR_PARAM_CBANK
	.align		4
        /*0080*/ 	.byte	0x04, 0x0a
        /*0082*/ 	.short	(.L_81 - .L_80)
	.align		4
.L_80:
        /*0084*/ 	.word	index@(.nv.constant0._Z12gatherkernelI6__halfmEvPKT_PKT0_PS1_xx)
        /*0088*/ 	.short	0x0380
        /*008a*/ 	.short	0x0028


	//----- nvinfo : EIATTR_SW_WAR
	.align		4
.L_81:
        /*008c*/ 	.byte	0x04, 0x36
        /*008e*/ 	.short	(.L_83 - .L_82)
.L_82:
        /*0090*/ 	.word	0x00000008
.L_83:


//--------------------- .nv.info._Z12gatherkernelIfmEvPKT_PKT0_PS0_xx --------------------------
	.section	.nv.info._Z12gatherkernelIfmEvPKT_PKT0_PS0_xx,"",@"SHT_CUDA_INFO"
	.sectionflags	@""
	.align	4


	//----- nvinfo : EIATTR_CUDA_API_VERSION
	.align		4
        /*0000*/ 	.byte	0x04, 0x37
        /*0002*/ 	.short	(.L_85 - .L_84)
.L_84:
        /*0004*/ 	.word	0x00000082


	//----- nvinfo : EIATTR_KPARAM_INFO
	.align		4
.L_85:
        /*0008*/ 	.byte	0x04, 0x17
        /*000a*/ 	.short	(.L_87 - .L_86)
.L_86:
        /*000c*/ 	.word	0x00000000
        /*0010*/ 	.short	0x0004
        /*0012*/ 	.short	0x0020
        /*0014*/ 	.byte	0x00, 0xf0, 0x21, 0x00


	//----- nvinfo : EIATTR_KPARAM_INFO
	.align		4
.L_87:
        /*0018*/ 	.byte	0x04, 0x17
        /*001a*/ 	.short	(.L_89 - .L_88)
.L_88:
        /*001c*/ 	.word	0x00000000
        /*0020*/ 	.short	0x0003
        /*0022*/ 	.short	0x0018
        /*0024*/ 	.byte	0x00, 0xf0, 0x21, 0x00


	//----- nvinfo : EIATTR_KPARAM_INFO
	.align		4
.L_89:
        /*0028*/ 	.byte	0x04, 0x17
        /*002a*/ 	.short	(.L_91 - .L_90)
.L_90:
        /*002c*/ 	.word	0x00000000
        /*0030*/ 	.short	0x0002
        /*0032*/ 	.short	0x0010
        /*0034*/ 	.byte	0x00, 0xf5, 0x21, 0x00


	//----- nvinfo : EIATTR_KPARAM_INFO
	.align		4
.L_91:
        /*0038*/ 	.byte	0x04, 0x17
        /*003a*/ 	.short	(.L_93 - .L_92)
.L_92:
        /*003c*/ 	.word	0x00000000
        /*0040*/ 	.short	0x0001
        /*0042*/ 	.short	0x0008
        /*0044*/ 	.byte	0x00, 0xf5, 0x21, 0x00


	//----- nvinfo : EIATTR_KPARAM_INFO
	.align		4
.L_93:
        /*0048*/ 	.byte	0x04, 0x17
        /*004a*/ 	.short	(.L_95 - .L_94)
.L_94:
        /*004c*/ 	.word	0x00000000
        /*0050*/ 	.short	0x0000
        /*0052*/ 	.short	0x0000
        /*0054*/ 	.byte	0x00, 0xf5, 0x21, 0x00


	//----- nvinfo : EIATTR_SPARSE_MMA_MASK
	.align		4
.L_95:
        /*0058*/ 	.byte	0x03, 0x50
        /*005a*/ 	.short	0x0000


	//----- nvinfo : EIATTR_MAXREG_COUNT
	.align		4
        /*005c*/ 	.byte	0x03, 0x1b
        /*005e*/ 	.short	0x00ff


	//----- nvinfo : EIATTR_MERCURY_ISA_VERSION
	.align		4
        /*0060*/ 	.byte	0x03, 0x5f
        /*0062*/ 	.short	0x0101


	//----- nvinfo : EIATTR_VRC_CTA_INIT_COUNT
	.align		4
        /*0064*/ 	.byte	0x02, 0x4a
	.zero		1
	.zero		1


	//----- nvinfo : EIATTR_EXIT_INSTR_OFFSETS
	.align		4
        /*0068*/ 	.byte	0x04, 0x1c
        /*006a*/ 	.short	(.L_97 - .L_96)


	//   ....[0]....
.L_96:
        /*006c*/ 	.word	0x00000180


	//   ....[1]....
        /*0070*/ 	.word	0x000003b0


	//----- nvinfo : EIATTR_CRS_STACK_SIZE
	.align		4
.L_97:
        /*0074*/ 	.byte	0x04, 0x1e
        /*0076*/ 	.short	(.L_99 - .L_98)
.L_98:
        /*0078*/ 	.word	0x00000000


	//----- nvinfo : EIATTR_CBANK_PARAM_SIZE
	.align		4
.L_99:
        /*007c*/ 	.byte	0x03, 0x19
        /*007e*/ 	.short	0x0028


	//----- nvinfo : EIATTR_PARAM_CBANK
	.align		4
        /*0080*/ 	.byte	0x04, 0x0a
        /*0082*/ 	.short	(.L_101 - .L_100)
	.align		4
.L_100:
        /*0084*/ 	.word	index@(.nv.constant0._Z12gatherkernelIfmEvPKT_PKT0_PS0_xx)
        /*0088*/ 	.short	0x0380
        /*008a*/ 	.short	0x0028


	//----- nvinfo : EIATTR_SW_WAR
	.align		4
.L_101:
        /*008c*/ 	.byte	0x04, 0x36
        /*008e*/ 	.short	(.L_103 - .L_102)
.L_102:
        /*0090*/ 	.word	0x00000008
.L_103:


//--------------------- .nv.callgraph             --------------------------
	.section	.nv.callgraph,"",@"SHT_CUDA_CALLGRAPH"
	.align	4
	.sectionentsize	8
	.align		4
        /*0000*/ 	.word	0x00000000
	.align		4
        /*0004*/ 	.word	0xffffffff
	.align		4
        /*0008*/ 	.word	0x00000000
	.align		4
        /*000c*/ 	.word	0xfffffffe
	.align		4
        /*0010*/ 	.word	0x00000000
	.align		4
        /*0014*/ 	.word	0xfffffffd
	.align		4
        /*0018*/ 	.word	0x00000000
	.align		4
        /*001c*/ 	.word	0xfffffffc


//--------------------- .nv.constant4             --------------------------
	.section	.nv.constant4,"a",@progbits
	.align	8
	.align		8
.nv.constant4:
        /*0000*/ 	.dword	_ZN34_INTERNAL_12d501ce_4_k_cu_c930f3dd4cuda3std3__45__cpo5beginE
	.align		8
        /*0008*/ 	.dword	_ZN34_INTERNAL_12d501ce_4_k_cu_c930f3dd4cuda3std3__45__cpo3endE
	.align		8
        /*0010*/ 	.dword	_ZN34_INTERNAL_12d501ce_4_k_cu_c930f3dd4cuda3std3__45__cpo6cbeginE
	.align		8
        /*0018*/ 	.dword	_ZN34_INTERNAL_12d501ce_4_k_cu_c930f3dd4cuda3std3__45__cpo4cendE
	.align		8
        /*0020*/ 	.dword	_ZN34_INTERNAL_12d501ce_4_k_cu_c930f3dd4cuda3std3__45__cpo6rbeginE
	.align		8
        /*0028*/ 	.dword	_ZN34_INTERNAL_12d501ce_4_k_cu_c930f3dd4cuda3std3__45__cpo4rendE
	.align		8
        /*0030*/ 	.dword	_ZN34_INTERNAL_12d501ce_4_k_cu_c930f3dd4cuda3std3__45__cpo7crbeginE
	.align		8
        /*0038*/ 	.dword	_ZN34_INTERNAL_12d501ce_4_k_cu_c930f3dd4cuda3std3__45__cpo5crendE
	.align		8
        /*0040*/ 	.dword	_ZN34_INTERNAL_12d501ce_4_k_cu_c930f3dd4cuda3std3__436_GLOBAL__N__12d501ce_4_k_cu_c930f3dd6ignoreE
	.align		8
        /*0048*/ 	.dword	_ZN34_INTERNAL_12d501ce_4_k_cu_c930f3dd4cuda3std3__419piecewise_constructE
	.align		8
        /*0050*/ 	.dword	_ZN34_INTERNAL_12d501ce_4_k_cu_c930f3dd4cuda3std3__48in_placeE
	.align		8
        /*0058*/ 	.dword	_ZN34_INTERNAL_12d501ce_4_k_cu_c930f3dd4cuda3std3__420unreachable_sentinelE
	.align		8
        /*0060*/ 	.dword	_ZN34_INTERNAL_12d501ce_4_k_cu_c930f3dd4cuda3std3__47nulloptE
	.align		8
        /*0068*/ 	.dword	_ZN34_INTERNAL_12d501ce_4_k_cu_c930f3dd4cuda3std3__48unexpectE
	.align		8
        /*0070*/ 	.dword	_ZN34_INTERNAL_12d501ce_4_k_cu_c930f3dd4cuda3std6ranges3__45__cpo4swapE
	.align		8
        /*0078*/ 	.dword	_ZN34_INTERNAL_12d501ce_4_k_cu_c930f3dd4cuda3std6ranges3__45__cpo9iter_moveE
	.align		8
        /*0080*/ 	.dword	_ZN34_INTERNAL_12d501ce_4_k_cu_c930f3dd4cuda3std6ranges3__45__cpo5beginE
	.align		8
        /*0088*/ 	.dword	_ZN34_INTERNAL_12d501ce_4_k_cu_c930f3dd4cuda3std6ranges3__45__cpo3endE
	.align		8
        /*0090*/ 	.dword	_ZN34_INTERNAL_12d501ce_4_k_cu_c930f3dd4cuda3std6ranges3__45__cpo6cbeginE
	.align		8
        /*0098*/ 	.dword	_ZN34_INTERNAL_12d501ce_4_k_cu_c930f3dd4cuda3std6ranges3__45__cpo4cendE
	.align		8
        /*00a0*/ 	.dword	_ZN34_INTERNAL_12d501ce_4_k_cu_c930f3dd4cuda3std6ranges3__45__cpo7advanceE
	.align		8
        /*00a8*/ 	.dword	_ZN34_INTERNAL_12d501ce_4_k_cu_c930f3dd4cuda3std6ranges3__45__cpo9iter_swapE
	.align		8
        /*00b0*/ 	.dword	_ZN34_INTERNAL_12d501ce_4_k_cu_c930f3dd4cuda3std6ranges3__45__cpo4nextE
	.align		8
        /*00b8*/ 	.dword	_ZN34_INTERNAL_12d501ce_4_k_cu_c930f3dd4cuda3std6ranges3__45__cpo4prevE
	.align		8
        /*00c0*/ 	.dword	_ZN34_INTERNAL_12d501ce_4_k_cu_c930f3dd4cuda3std6ranges3__45__cpo4dataE
	.align		8
        /*00c8*/ 	.dword	_ZN34_INTERNAL_12d501ce_4_k_cu_c930f3dd4cuda3std6ranges3__45__cpo5cdataE
	.align		8
        /*00d0*/ 	.dword	_ZN34_INTERNAL_12d501ce_4_k_cu_c930f3dd4cuda3std6ranges3__45__cpo4sizeE
	.align		8
        /*00d8*/ 	.dword	_ZN34_INTERNAL_12d501ce_4_k_cu_c930f3dd4cuda3std6ranges3__45__cpo5ssizeE
	.align		8
        /*00e0*/ 	.dword	_ZN34_INTERNAL_12d501ce_4_k_cu_c930f3dd4cuda3std6ranges3__45__cpo8distanceE
	.align		8
        /*00e8*/ 	.dword	_ZN34_INTERNAL_12d501ce_4_k_cu_c930f3dd6thrust24THRUST_300001_SM_1000_NS6system6detail10sequential3seqE
	.align		8
        /*00f0*/ 	.dword	_ZN34_INTERNAL_12d501ce_4_k_cu_c930f3dd6thrust24THRUST_300001_SM_1000_NS12placeholders2_1E
	.align		8
        /*00f8*/ 	.dword	_ZN34_INTERNAL_12d501ce_4_k_cu_c930f3dd6thrust24THRUST_300001_SM_1000_NS12placeholders2_2E
	.align		8
        /*0100*/ 	.dword	_ZN34_INTERNAL_12d501ce_4_k_cu_c930f3dd6thrust24THRUST_300001_SM_1000_NS12placeholders2_3E
	.align		8
        /*0108*/ 	.dword	_ZN34_INTERNAL_12d501ce_4_k_cu_c930f3dd6thrust24THRUST_300001_SM_1000_NS12placeholders2_4E
	.align		8
        /*0110*/ 	.dword	_ZN34_INTERNAL_12d501ce_4_k_cu_c930f3dd6thrust24THRUST_300001_SM_1000_NS12placeholders2_5E
	.align		8
        /*0118*/ 	.dword	_ZN34_INTERNAL_12d501ce_4_k_cu_c930f3dd6thrust24THRUST_300001_SM_1000_NS12placeholders2_6E
	.align		8
        /*0120*/ 	.dword	_ZN34_INTERNAL_12d501ce_4_k_cu_c930f3dd6thrust24THRUST_300001_SM_1000_NS12placeholders2_7E
	.align		8
        /*0128*/ 	.dword	_ZN34_INTERNAL_12d501ce_4_k_cu_c930f3dd6thrust24THRUST_300001_SM_1000_NS12placeholders2_8E
	.align		8
        /*0130*/ 	.dword	_ZN34_INTERNAL_12d501ce_4_k_cu_c930f3dd6thrust24THRUST_300001_SM_1000_NS12placeholders2_9E
	.align		8
        /*0138*/ 	.dword	_ZN34_INTERNAL_12d501ce_4_k_cu_c930f3dd6thrust24THRUST_300001_SM_1000_NS12placeholders3_10E


//--------------------- .text._ZN3cub18CUB_300001_SM_10006detail11EmptyKernelIvEEvv --------------------------
	.section	.text._ZN3cub18CUB_300001_SM_10006detail11EmptyKernelIvEEvv,"ax",@progbits
	.align	128
        .global         _ZN3cub18CUB_300001_SM_10006detail11EmptyKernelIvEEvv
        .type           _ZN3cub18CUB_300001_SM_10006detail11EmptyKernelIvEEvv,@function
        .size           _ZN3cub18CUB_300001_SM_10006detail11EmptyKernelIvEEvv,(.L_x_5 - _ZN3cub18CUB_300001_SM_10006detail11EmptyKernelIvEEvv)
        .other          _ZN3cub18CUB_300001_SM_10006detail11EmptyKernelIvEEvv,@"STO_CUDA_ENTRY STV_DEFAULT"
_ZN3cub18CUB_300001_SM_10006detail11EmptyKernelIvEEvv:
.text._ZN3cub18CUB_300001_SM_10006detail11EmptyKernelIvEEvv:
[----:B------:R-:W-:Y:S01]  /*0000*/  LDC R1, c[0x0][0x37c] ;  /* 0x0000df00ff017b82 */ /* 0x000fe20000000800 */
[----:B------:R-:W-:Y:S05]  /*0010*/  EXIT ;  /* 0x000000000000794d */ /* 0x000fea0003800000 */
.L_x_0:
[----:B------:R-:W-:-:S00]  /*0020*/  BRA `(.L_x_0) ;  /* 0xfffffffc00fc7947 */ /* 0x000fc0000383ffff */
[----:B------:R-:W-:-:S00]  /*0030*/  NOP ;  /* 0x0000000000007918 */ /* 0x000fc00000000000 */
        /* <DEDUP_REMOVED lines=12> */
.L_x_5:


//--------------------- .text._Z12gatherkernelI6__halfmEvPKT_PKT0_PS1_xx --------------------------
	.section	.text._Z12gatherkernelI6__halfmEvPKT_PKT0_PS1_xx,"ax",@progbits
	.align	128
        .global         _Z12gatherkernelI6__halfmEvPKT_PKT0_PS1_xx
        .type           _Z12gatherkernelI6__halfmEvPKT_PKT0_PS1_xx,@function
        .size           _Z12gatherkernelI6__halfmEvPKT_PKT0_PS1_xx,(.L_x_6 - _Z12gatherkernelI6__halfmEvPKT_PKT0_PS1_xx)
        .other          _Z12gatherkernelI6__halfmEvPKT_PKT0_PS1_xx,@"STO_CUDA_ENTRY STV_DEFAULT"
_Z12gatherkernelI6__halfmEvPKT_PKT0_PS1_xx:
.text._Z12gatherkernelI6__halfmEvPKT_PKT0_PS1_xx:
[----:B------:R-:W-:Y:S01]  /*0000*/  LDC R1, c[0x0][0x37c] ;  /* 0x0000df00ff017b82 */ /* 0x000fe20000000800 */
[----:B------:R-:W0:Y:S07]  /*0010*/  S2R R11, SR_CTAID.Y ;  /* 0x00000000000b7919 */ /* 0x000e2e0000002600 */
[----:B------:R-:W0:Y:S01]  /*0020*/  LDC.64 R2, c[0x0][0x388] ;  /* 0x0000e200ff027b82 */ /* 0x000e220000000a00 */
[----:B------:R-:W1:Y:S01]  /*0030*/  LDCU.64 UR6, c[0x0][0x358] ;  /* 0x00006b00ff0677ac */ /* 0x000e620008000a00 */
[----:B------:R-:W2:Y:S06]  /*0040*/  S2R R8, SR_TID.X ;  /* 0x0000000000087919 */ /* 0x000eac0000002100 */
[----:B------:R-:W2:Y:S01]  /*0050*/  LDC.64 R4, c[0x0][0x398] ;  /* 0x0000e600ff047b82 */ /* 0x000ea20000000a00 */
[----:B------:R-:W3:Y:S01]  /*0060*/  LDCU UR5, c[0x0][0x374] ;  /* 0x00006e80ff0577ac */ /* 0x000ee20008000800 */
[----:B------:R-:W4:Y:S01]  /*0070*/  LDCU.64 UR8, c[0x0][0x3a0] ;  /* 0x00007400ff0877ac */ /* 0x000f220008000a00 */
[----:B0-----:R-:W-:-:S06]  /*0080*/  IMAD.WIDE.U32 R2, R11, 0x8, R2 ;  /* 0x000000080b027825 */ /* 0x001fcc00078e0002 */
[----:B-1----:R-:W5:Y:S01]  /*0090*/  LDG.E.64 R2, desc[UR6][R2.64] ;  /* 0x0000000602027981 */ /* 0x002f62000c1e1b00 */
[----:B------:R-:W3:Y:S01]  /*00a0*/  S2UR UR4, SR_CTAID.X ;  /* 0x00000000000479c3 */ /* 0x000ee20000002500 */
[----:B------:R-:W-:Y:S01]  /*00b0*/  IMAD.MOV.U32 R9, RZ, RZ, RZ ;  /* 0x000000ffff097224 */ /* 0x000fe200078e00ff */
[-C--:B--2---:R-:W-:Y:S01]  /*00c0*/  ISETP.GE.U32.AND P1, PT, R8, R4.reuse, PT ;  /* 0x000000040800720c */ /* 0x084fe20003f26070 */
[----:B------:R-:W-:-:S04]  /*00d0*/  IMAD.WIDE.U32 R6, R11, R4, R8 ;  /* 0x000000040b067225 */ /* 0x000fc800078e0008 */
[----:B------:R-:W-:Y:S01]  /*00e0*/  IMAD R7, R11, R5, R7 ;  /* 0x000000050b077224 */ /* 0x000fe200078e0207 */
[----:B---3--:R-:W-:-:S06]  /*00f0*/  UIMAD UR4, UR4, UR5, URZ ;  /* 0x00000005040472a4 */ /* 0x008fcc000f8e02ff */
[----:B------:R-:W-:-:S04]  /*0100*/  IMAD.WIDE.U32 R6, R4, UR4, R6 ;  /* 0x0000000404067c25 */ /* 0x000fc8000f8e0006 */
[----:B------:R-:W-:Y:S01]  /*0110*/  IMAD R11, R5, UR4, RZ ;  /* 0x00000004050b7c24 */ /* 0x000fe2000f8e02ff */
[----:B----4-:R-:W-:Y:S01]  /*0120*/  ISETP.GE.U32.AND P0, PT, R6, UR8, PT ;  /* 0x0000000806007c0c */ /* 0x010fe2000bf06070 */
[----:B------:R-:W-:-:S04]  /*0130*/  IMAD.WIDE.U32 R8, R4, UR4, R8 ;  /* 0x0000000404087c25 */ /* 0x000fc8000f8e0008 */
[----:B------:R-:W-:Y:S02]  /*0140*/  IMAD.IADD R12, R7, 0x1, R11 ;  /* 0x00000001070c7824 */ /* 0x000fe400078e020b */
[----:B------:R-:W-:-:S03]  /*0150*/  IMAD.IADD R11, R11, 0x1, R9 ;  /* 0x000000010b0b7824 */ /* 0x000fc600078e0209 */
[----:B------:R-:W-:-:S04]  /*0160*/  ISETP.GE.AND.EX P0, PT, R12, UR9, PT, P0 ;  /* 0x000000090c007c0c */ /* 0x000fc8000bf06300 */
[----:B------:R-:W-:-:S13]  /*0170*/  ISETP.GE.OR.EX P0, PT, RZ, R5, P0, P1 ;  /* 0x00000005ff00720c */ /* 0x000fda0000706710 */
[----:B------:R-:W-:Y:S05]  /*0180*/  @P0 EXIT ;  /* 0x000000000000094d */ /* 0x000fea0003800000 */
[----:B------:R-:W-:Y:S01]  /*0190*/  IADD3 R0, P0, PT, R4, 0x7f, RZ ;  /* 0x0000007f04007810 */ /* 0x000fe20007f1e0ff */
[----:B-----5:R-:W-:Y:S01]  /*01a0*/  IMAD R3, R3, R4, RZ ;  /* 0x0000000403037224 */ /* 0x020fe200078e02ff */
[----:B------:R-:W-:Y:S01]  /*01b0*/  MOV R10, R8 ;  /* 0x00000008000a7202 */ /* 0x000fe20000000f00 */
[----:B------:R-:W0:Y:S02]  /*01c0*/  LDCU.64 UR4, c[0x0][0x390] ;  /* 0x00007200ff0477ac */ /* 0x000e240008000a00 */
[----:B------:R-:W-:Y:S02]  /*01d0*/  IMAD.X R9, RZ, RZ, R5, P0 ;  /* 0x000000ffff097224 */ /* 0x000fe400000e0605 */
[C---:B------:R-:W-:Y:S01]  /*01e0*/  IMAD R5, R2.reuse, R5, R3 ;  /* 0x0000000502057224 */ /* 0x040fe200078e0203 */
[----:B------:R-:W1:Y:S01]  /*01f0*/  LDCU.64 UR10, c[0x0][0x380] ;  /* 0x00007000ff0a77ac */ /* 0x000e620008000a00 */
[----:B------:R-:W-:Y:S01]  /*0200*/  IMAD.WIDE.U32 R2, R2, R4, R10 ;  /* 0x0000000402027225 */ /* 0x000fe200078e000a */
[----:B------:R-:W-:-:S03]  /*0210*/  SHF.R.S32.HI R7, RZ, 0x1f, R9 ;  /* 0x0000001fff077819 */ /* 0x000fc60000011409 */
[----:B------:R-:W-:Y:S01]  /*0220*/  IMAD.MOV.U32 R10, RZ, RZ, R6 ;  /* 0x000000ffff0a7224 */ /* 0x000fe200078e0006 */
[----:B------:R-:W-:Y:S01]  /*0230*/  LEA.HI R7, P0, R7, R0, RZ, 0x7 ;  /* 0x0000000007077211 */ /* 0x000fe200078138ff */
[----:B------:R-:W-:Y:S01]  /*0240*/  IMAD.IADD R11, R3, 0x1, R5 ;  /* 0x00000001030b7824 */ /* 0x000fe200078e0205 */
[----:B------:R-:W-:Y:S01]  /*0250*/  MOV R8, R2 ;  /* 0x0000000200087202 */ /* 0x000fe20000000f00 */
[----:B------:R-:W-:Y:S02]  /*0260*/  IMAD.MOV.U32 R0, RZ, RZ, RZ ;  /* 0x000000ffff007224 */ /* 0x000fe400078e00ff */
[----:B------:R-:W-:Y:S02]  /*0270*/  IMAD.X R6, RZ, RZ, R9, P0 ;  /* 0x000000ffff067224 */ /* 0x000fe400000e0609 */
[----:B------:R-:W-:-:S03]  /*0280*/  IMAD.MOV.U32 R9, RZ, RZ, R12 ;  /* 0x000000ffff097224 */ /* 0x000fc600078e000c */
[--C-:B------:R-:W-:Y:S02]  /*0290*/  SHF.R.S64 R7, R7, 0x7, R6.reuse ;  /* 0x0000000707077819 */ /* 0x100fe40000001006 */
[----:B01----:R-:W-:-:S07]  /*02a0*/  SHF.R.S32.HI R6, RZ, 0x7, R6 ;  /* 0x00000007ff067819 */ /* 0x003fce0000011406 */
.L_x_1:
[----:B------:R-:W-:-:S04]  /*02b0*/  LEA R2, P0, R8, UR10, 0x1 ;  /* 0x0000000a08027c11 */ /* 0x000fc8000f8008ff */
[----:B0-----:R-:W-:-:S06]  /*02c0*/  LEA.HI.X R3, R8, UR11, R11, 0x1, P0 ;  /* 0x0000000b08037c11 */ /* 0x001fcc00080f0c0b */
[----:B------:R-:W2:Y:S01]  /*02d0*/  LDG.E.U16 R3, desc[UR6][R2.64] ;  /* 0x0000000602037981 */ /* 0x000ea2000c1e1500 */
[----:B------:R-:W-:Y:S01]  /*02e0*/  LEA R4, P0, R10, UR4, 0x1 ;  /* 0x000000040a047c11 */ /* 0x000fe2000f8008ff */
[----:B------:R-:W-:Y:S01]  /*02f0*/  VIADD R0, R0, 0x1 ;  /* 0x0000000100007836 */ /* 0x000fe20000000000 */
[----:B------:R-:W-:Y:S02]  /*0300*/  IADD3 R8, P2, PT, R8, 0x80, RZ ;  /* 0x0000008008087810 */ /* 0x000fe40007f5e0ff */
[C---:B------:R-:W-:Y:S02]  /*0310*/  LEA.HI.X R5, R10.reuse, UR5, R9, 0x1, P0 ;  /* 0x000000050a057c11 */ /* 0x040fe400080f0c09 */
[----:B------:R-:W-:Y:S01]  /*0320*/  IADD3 R10, P0, PT, R10, 0x80, RZ ;  /* 0x000000800a0a7810 */ /* 0x000fe20007f1e0ff */
[----:B------:R-:W-:Y:S01]  /*0330*/  IMAD.X R11, RZ, RZ, R11, P2 ;  /* 0x000000ffff0b7224 */ /* 0x000fe200010e060b */
[----:B------:R-:W-:Y:S02]  /*0340*/  ISETP.GT.U32.AND P1, PT, R7, R0, PT ;  /* 0x000000000700720c */ /* 0x000fe40003f24070 */
[----:B------:R-:W-:-:S02]  /*0350*/  IADD3.X R9, PT, PT, RZ, R9, RZ, P0, !PT ;  /* 0x00000009ff097210 */ /* 0x000fc400007fe4ff */
[----:B------:R-:W-:Y:S02]  /*0360*/  ISETP.GE.U32.AND P0, PT, R10, UR8, PT ;  /* 0x000000080a007c0c */ /* 0x000fe4000bf06070 */
[----:B------:R-:W-:Y:S02]  /*0370*/  ISETP.GT.AND.EX P1, PT, R6, RZ, PT, P1 ;  /* 0x000000ff0600720c */ /* 0x000fe40003f24310 */
[----:B------:R-:W-:Y:S01]  /*0380*/  ISETP.GE.AND.EX P0, PT, R9, UR9, PT, P0 ;  /* 0x0000000909007c0c */ /* 0x000fe2000bf06300 */
[----:B--2---:R0:W-:-:S12]  /*0390*/  STG.E.U16 desc[UR6][R4.64], R3 ;  /* 0x0000000304007986 */ /* 0x0041d8000c101506 */
[----:B------:R-:W-:Y:S05]  /*03a0*/  @!P0 BRA P1, `(.L_x_1) ;  /* 0xfffffffc00c08947 */ /* 0x000fea000083ffff */
[----:B------:R-:W-:Y:S05]  /*03b0*/  EXIT ;  /* 0x000000000000794d */ /* 0x000fea0003800000 */
.L_x_2:
        /* <DEDUP_REMOVED lines=12> */
.L_x_6:


//--------------------- .text._Z12gatherkernelIfmEvPKT_PKT0_PS0_xx --------------------------
	.section	.text._Z12gatherkernelIfmEvPKT_PKT0_PS0_xx,"ax",@progbits
	.align	128
        .global         _Z12gatherkernelIfmEvPKT_PKT0_PS0_xx
        .type           _Z12gatherkernelIfmEvPKT_PKT0_PS0_xx,@function
        .size           _Z12gatherkernelIfmEvPKT_PKT0_PS0_xx,(.L_x_7 - _Z12gatherkernelIfmEvPKT_PKT0_PS0_xx)
        .other          _Z12gatherkernelIfmEvPKT_PKT0_PS0_xx,@"STO_CUDA_ENTRY STV_DEFAULT"
_Z12gatherkernelIfmEvPKT_PKT0_PS0_xx:
.text._Z12gatherkernelIfmEvPKT_PKT0_PS0_xx:
        /* <DEDUP_REMOVED lines=43> */
.L_x_3:
[----:B------:R-:W-:-:S04]  /*02b0*/  LEA R2, P0, R8, UR4, 0x2 ;  /* 0x0000000408027c11 */ /* 0x000fc8000f8010ff */
[----:B0-----:R-:W-:-:S06]  /*02c0*/  LEA.HI.X R3, R8, UR5, R11, 0x2, P0 ;  /* 0x0000000508037c11 */ /* 0x001fcc00080f140b */
[----:B------:R-:W2:Y:S01]  /*02d0*/  LDG.E R3, desc[UR6][R2.64] ;  /* 0x0000000602037981 */ /* 0x000ea2000c1e1900 */
        /* <DEDUP_REMOVED lines=11> */
[----:B--2---:R0:W-:-:S12]  /*0390*/  STG.E desc[UR6][R4.64], R3 ;  /* 0x0000000304007986 */ /* 0x0041d8000c101906 */
[----:B------:R-:W-:Y:S05]  /*03a0*/  @!P0 BRA P1, `(.L_x_3) ;  /* 0xfffffffc00c08947 */ /* 0x000fea000083ffff */
[----:B------:R-:W-:Y:S05]  /*03b0*/  EXIT ;  /* 0x000000000000794d */ /* 0x000fea0003800000 */
.L_x_4:
        /* <DEDUP_REMOVED lines=12> */
.L_x_7:


//--------------------- .nv.shared.reserved.0     --------------------------
	.section	.nv.shared.reserved.0,"aw",@nobits
	.weak		__nv_reservedSMEM_offset_0_alias
	.size		__nv_reservedSMEM_offset_0_alias, 0, 64
	.other		__nv_reservedSMEM_offset_0_alias,@"STO_CUDA_RESERVED_SHARED STV_DEFAULT"
__nv_reservedSMEM_offset_0_alias:
	.zero		0
	.zero		64


//--------------------- .nv.global                --------------------------
	.section	.nv.global,"aw",@nobits
.nv.global:
	.type		_ZN34_INTERNAL_12d501ce_4_k_cu_c930f3dd6thrust24THRUST_300001_SM_1000_NS12placeholders2_5E,@object
	.size		_ZN34_INTERNAL_12d501ce_4_k_cu_c930f3dd6thrust24THRUST_300001_SM_1000_NS12placeholders2_5E,(_ZN34_INTERNAL_12d501ce_4_k_cu_c930f3dd4cuda3std3__45__cpo6cbeginE - _ZN34_INTERNAL_12d501ce_4_k_cu_c930f3dd6thrust24THRUST_300001_SM_1000_NS12placeholders2_5E)
_ZN34_INTERNAL_12d501ce_4_k_cu_c930f3dd6thrust24THRUST_300001_SM_1000_NS12placeholders2_5E:
	.zero		1
	.type		_ZN34_INTERNAL_12d501ce_4_k_cu_c930f3dd4cuda3std3__45__cpo6cbeginE,@object
	.size		_ZN34_INTERNAL_12d501ce_4_k_cu_c930f3dd4cuda3std3__45__cpo6cbeginE,(_ZN34_INTERNAL_12d501ce_4_k_cu_c930f3dd4cuda3std6ranges3__45__cpo6cbeginE - _ZN34_INTERNAL_12d501ce_4_k_cu_c930f3dd4cuda3std3__45__cpo6cbeginE)
_ZN34_INTERNAL_12d501ce_4_k_cu_c930f3dd4cuda3std3__45__cpo6cbeginE:
	.zero		1
	.type		_ZN34_INTERNAL_12d501ce_4_k_cu_c930f3dd4cuda3std6ranges3__45__cpo6cbeginE,@object
	.size		_ZN34_INTERNAL_12d501ce_4_k_cu_c930f3dd4cuda3std6ranges3__45__cpo6cbeginE,(_ZN34_INTERNAL_12d501ce_4_k_cu_c930f3dd4cuda3std3__48in_placeE - _ZN34_INTERNAL_12d501ce_4_k_cu_c930f3dd4cuda3std6ranges3__45__cpo6cbeginE)
_ZN34_INTERNAL_12d501ce_4_k_cu_c930f3dd4cuda3std6ranges3__45__cpo6cbeginE:
	.zero		1
	.type		_ZN34_INTERNAL_12d501ce_4_k_cu_c930f3dd4cuda3std3__48in_placeE,@object
	.size		_ZN34_INTERNAL_12d501ce_4_k_cu_c930f3dd4cuda3std3__48in_placeE,(_ZN34_INTERNAL_12d501ce_4_k_cu_c930f3dd4cuda3std6ranges3__45__cpo4sizeE - _ZN34_INTERNAL_12d501ce_4_k_cu_c930f3dd4cuda3std3__48in_placeE)
_ZN34_INTERNAL_12d501ce_4_k_cu_c930f3dd4cuda3std3__48in_placeE:
	.zero		1
	.type		_ZN34_INTERNAL_12d501ce_4_k_cu_c930f3dd4cuda3std6ranges3__45__cpo4sizeE,@object
	.size		_ZN34_INTERNAL_12d501ce_4_k_cu_c930f3dd4cuda3std6ranges3__45__cpo4sizeE,(_ZN34_INTERNAL_12d501ce_4_k_cu_c930f3dd6thrust24THRUST_300001_SM_1000_NS12placeholders2_9E - _ZN34_INTERNAL_12d501ce_4_k_cu_c930f3dd4cuda3std6ranges3__45__cpo4sizeE)
_ZN34_INTERNAL_12d501ce_4_k_cu_c930f3dd4cuda3std6ranges3__45__cpo4sizeE:
	.zero		1
	.type		_ZN34_INTERNAL_12d501ce_4_k_cu_c930f3dd6thrust24THRUST_300001_SM_1000_NS12placeholders2_9E,@object
	.size		_ZN34_INTERNAL_12d501ce_4_k_cu_c930f3dd6thrust24THRUST_300001_SM_1000_NS12placeholders2_9E,(_ZN34_INTERNAL_12d501ce_4_k_cu_c930f3dd4cuda3std3__45__cpo7crbeginE - _ZN34_INTERNAL_12d501ce_4_k_cu_c930f3dd6thrust24THRUST_300001_SM_1000_NS12placeholders2_9E)
_ZN34_INTERNAL_12d501ce_4_k_cu_c930f3dd6thrust24THRUST_300001_SM_1000_NS12placeholders2_9E:
	.zero		1
	.type		_ZN34_INTERNAL_12d501ce_4_k_cu_c930f3dd4cuda3std3__45__cpo7crbeginE,@object
	.size		_ZN34_INTERNAL_12d501ce_4_k_cu_c930f3dd4cuda3std3__45__cpo7crbeginE,(_ZN34_INTERNAL_12d501ce_4_k_cu_c930f3dd4cuda3std6ranges3__45__cpo4nextE - _ZN34_INTERNAL_12d501ce_4_k_cu_c930f3dd4cuda3std3__45__cpo7crbeginE)
_ZN34_INTERNAL_12d501ce_4_k_cu_c930f3dd4cuda3std3__45__cpo7crbeginE:
	.zero		1
	.type		_ZN34_INTERNAL_12d501ce_4_k_cu_c930f3dd4cuda3std6ranges3__45__cpo4nextE,@object
	.size		_ZN34_INTERNAL_12d501ce_4_k_cu_c930f3dd4cuda3std6ranges3__45__cpo4nextE,(_ZN34_INTERNAL_12d501ce_4_k_cu_c930f3dd4cuda3std6ranges3__45__cpo4swapE - _ZN34_INTERNAL_12d501ce_4_k_cu_c930f3dd4cuda3std6ranges3__45__cpo4nextE)
_ZN34_INTERNAL_12d501ce_4_k_cu_c930f3dd4cuda3std6ranges3__45__cpo4nextE:
	.zero		1
	.type		_ZN34_INTERNAL_12d501ce_4_k_cu_c930f3dd4cuda3std6ranges3__45__cpo4swapE,@object
	.size		_ZN34_INTERNAL_12d501ce_4_k_cu_c930f3dd4cuda3std6ranges3__45__cpo4swapE,(_ZN34_INTERNAL_12d501ce_4_k_cu_c930f3dd6thrust24THRUST_300001_SM_1000_NS12placeholders2_1E - _ZN34_INTERNAL_12d501ce_4_k_cu_c930f3dd4cuda3std6ranges3__45__cpo4swapE)
_ZN34_INTERNAL_12d501ce_4_k_cu_c930f3dd4cuda3std6ranges3__45__cpo4swapE:
	.zero		1
	.type		_ZN34_INTERNAL_12d501ce_4_k_cu_c930f3dd6thrust24THRUST_300001_SM_1000_NS12placeholders2_1E,@object
	.size		_ZN34_INTERNAL_12d501ce_4_k_cu_c930f3dd6thrust24THRUST_300001_SM_1000_NS12placeholders2_1E,(_ZN34_INTERNAL_12d501ce_4_k_cu_c930f3dd6thrust24THRUST_300001_SM_1000_NS12placeholders2_3E - _ZN34_INTERNAL_12d501ce_4_k_cu_c930f3dd6thrust24THRUST_300001_SM_1000_NS12placeholders2_1E)
_ZN34_INTERNAL_12d501ce_4_k_cu_c930f3dd6thrust24THRUST_300001_SM_1000_NS12placeholders2_1E:
	.zero		1
	.type		_ZN34_INTERNAL_12d501ce_4_k_cu_c930f3dd6thrust24THRUST_300001_SM_1000_NS12placeholders2_3E,@object
	.size		_ZN34_INTERNAL_12d501ce_4_k_cu_c930f3dd6thrust24THRUST_300001_SM_1000_NS12placeholders2_3E,(_ZN34_INTERNAL_12d501ce_4_k_cu_c930f3dd4cuda3std3__45__cpo5beginE - _ZN34_INTERNAL_12d501ce_4_k_cu_c930f3dd6thrust24THRUST_300001_SM_1000_NS12placeholders2_3E)
_ZN34_INTERNAL_12d501ce_4_k_cu_c930f3dd6thrust24THRUST_300001_SM_1000_NS12placeholders2_3E:
	.zero		1
	.type		_ZN34_INTERNAL_12d501ce_4_k_cu_c930f3dd4cuda3std3__45__cpo5beginE,@object
	.size		_ZN34_INTERNAL_12d501ce_4_k_cu_c930f3dd4cuda3std3__45__cpo5beginE,(_ZN34_INTERNAL_12d501ce_4_k_cu_c930f3dd4cuda3std6ranges3__45__cpo5beginE - _ZN34_INTERNAL_12d501ce_4_k_cu_c930f3dd4cuda3std3__45__cpo5beginE)
_ZN34_INTERNAL_12d501ce_4_k_cu_c930f3dd4cuda3std3__45__cpo5beginE:
	.zero		1
	.type		_ZN34_INTERNAL_12d501ce_4_k_cu_c930f3dd4cuda3std6ranges3__45__cpo5beginE,@object
	.size		_ZN34_INTERNAL_12d501ce_4_k_cu_c930f3dd4cuda3std6ranges3__45__cpo5beginE,(_ZN34_INTERNAL_12d501ce_4_k_cu_c930f3dd4cuda3std3__436_GLOBAL__N__12d501ce_4_k_cu_c930f3dd6ignoreE - _ZN34_INTERNAL_12d501ce_4_k_cu_c930f3dd4cuda3std6ranges3__45__cpo5beginE)
_ZN34_INTERNAL_12d501ce_4_k_cu_c930f3dd4cuda3std6ranges3__45__cpo5beginE:
	.zero		1
	.type		_ZN34_INTERNAL_12d501ce_4_k_cu_c930f3dd4cuda3std3__436_GLOBAL__N__12d501ce_4_k_cu_c930f3dd6ignoreE,@object
	.size		_ZN34_INTERNAL_12d501ce_4_k_cu_c930f3dd4cuda3std3__436_GLOBAL__N__12d501ce_4_k_cu_c930f3dd6ignoreE,(_ZN34_INTERNAL_12d501ce_4_k_cu_c930f3dd4cuda3std6ranges3__45__cpo4dataE - _ZN34_INTERNAL_12d501ce_4_k_cu_c930f3dd4cuda3std3__436_GLOBAL__N__12d501ce_4_k_cu_c930f3dd6ignoreE)
_ZN34_INTERNAL_12d501ce_4_k_cu_c930f3dd4cuda3std3__436_GLOBAL__N__12d501ce_4_k_cu_c930f3dd6ignoreE:
	.zero		1
	.type		_ZN34_INTERNAL_12d501ce_4_k_cu_c930f3dd4cuda3std6ranges3__45__cpo4dataE,@object
	.size		_ZN34_INTERNAL_12d501ce_4_k_cu_c930f3dd4cuda3std6ranges3__45__cpo4dataE,(_ZN34_INTERNAL_12d501ce_4_k_cu_c930f3dd6thrust24THRUST_300001_SM_1000_NS12placeholders2_7E - _ZN34_INTERNAL_12d501ce_4_k_cu_c930f3dd4cuda3std6ranges3__45__cpo4dataE)
_ZN34_INTERNAL_12d501ce_4_k_cu_c930f3dd4cuda3std6ranges3__45__cpo4dataE:
	.zero		1
	.type		_ZN34_INTERNAL_12d501ce_4_k_cu_c930f3dd6thrust24THRUST_300001_SM_1000_NS12placeholders2_7E,@object
	.size		_ZN34_INTERNAL_12d501ce_4_k_cu_c930f3dd6thrust24THRUST_300001_SM_1000_NS12placeholders2_7E,(_ZN34_INTERNAL_12d501ce_4_k_cu_c930f3dd4cuda3std3__45__cpo6rbeginE - _ZN34_INTERNAL_12d501ce_4_k_cu_c930f3dd6thrust24THRUST_300001_SM_1000_NS12placeholders2_7E)
_ZN34_INTERNAL_12d501ce_4_k_cu_c930f3dd6thrust24THRUST_300001_SM_1000_NS12placeholders2_7E:
	.zero		1
	.type		_ZN34_INTERNAL_12d501ce_4_k_cu_c930f3dd4cuda3std3__45__cpo6rbeginE,@object
	.size		_ZN34_INTERNAL_12d501ce_4_k_cu_c930f3dd4cuda3std3__45__cpo6rbeginE,(_ZN34_INTERNAL_12d501ce_4_k_cu_c930f3dd4cuda3std6ranges3__45__cpo7advanceE - _ZN34_INTERNAL_12d501ce_4_k_cu_c930f3dd4cuda3std3__45__cpo6rbeginE)
_ZN34_INTERNAL_12d501ce_4_k_cu_c930f3dd4cuda3std3__45__cpo6rbeginE:
	.zero		1
	.type		_ZN34_INTERNAL_12d501ce_4_k_cu_c930f3dd4cuda3std6ranges3__45__cpo7advanceE,@object
	.size		_ZN34_INTERNAL_12d501ce_4_k_cu_c930f3dd4cuda3std6ranges3__45__cpo7advanceE,(_ZN34_INTERNAL_12d501ce_4_k_cu_c930f3dd4cuda3std3__47nulloptE - _ZN34_INTERNAL_12d501ce_4_k_cu_c930f3dd4cuda3std6ranges3__45__cpo7advanceE)
_ZN34_INTERNAL_12d501ce_4_k_cu_c930f3dd4cuda3std6ranges3__45__cpo7advanceE:
	.zero		1
	.type		_ZN34_INTERNAL_12d501ce_4_k_cu_c930f3dd4cuda3std3__47nulloptE,@object
	.size		_ZN34_INTERNAL_12d501ce_4_k_cu_c930f3dd4cuda3std3__47nulloptE,(_ZN34_INTERNAL_12d501ce_4_k_cu_c930f3dd4cuda3std6ranges3__45__cpo8distanceE - _ZN34_INTERNAL_12d501ce_4_k_cu_c930f3dd4cuda3std3__47nulloptE)
_ZN34_INTERNAL_12d501ce_4_k_cu_c930f3dd4cuda3std3__47nulloptE:
	.zero		1
	.type		_ZN34_INTERNAL_12d501ce_4_k_cu_c930f3dd4cuda3std6ranges3__45__cpo8distanceE,@object
	.size		_ZN34_INTERNAL_12d501ce_4_k_cu_c930f3dd4cuda3std6ranges3__45__cpo8distanceE,(_ZN34_INTERNAL_12d501ce_4_k_cu_c930f3dd6thrust24THRUST_300001_SM_1000_NS12placeholders2_6E - _ZN34_INTERNAL_12d501ce_4_k_cu_c930f3dd4cuda3std6ranges3__45__cpo8distanceE)
_ZN34_INTERNAL_12d501ce_4_k_cu_c930f3dd4cuda3std6ranges3__45__cpo8distanceE:
	.zero		1
	.type		_ZN34_INTERNAL_12d501ce_4_k_cu_c930f3dd6thrust24THRUST_300001_SM_1000_NS12placeholders2_6E,@object
	.size		_ZN34_INTERNAL_12d501ce_4_k_cu_c930f3dd6thrust24THRUST_300001_SM_1000_NS12placeholders2_6E,(_ZN34_INTERNAL_12d501ce_4_k_cu_c930f3dd4cuda3std3__45__cpo4cendE - _ZN34_INTERNAL_12d501ce_4_k_cu_c930f3dd6thrust24THRUST_300001_SM_1000_NS12placeholders2_6E)
_ZN34_INTERNAL_12d501ce_4_k_cu_c930f3dd6thrust24THRUST_300001_SM_1000_NS12placeholders2_6E:
	.zero		1
	.type		_ZN34_INTERNAL_12d501ce_4_k_cu_c930f3dd4cuda3std3__45__cpo4cendE,@object
	.size		_ZN34_INTERNAL_12d501ce_4_k_cu_c930f3dd4cuda3std3__45__cpo4cendE,(_ZN34_INTERNAL_12d501ce_4_k_cu_c930f3dd4cuda3std6ranges3__45__cpo4cendE - _ZN34_INTERNAL_12d501ce_4_k_cu_c930f3dd4cuda3std3__45__cpo4cendE)
_ZN34_INTERNAL_12d501ce_4_k_cu_c930f3dd4cuda3std3__45__cpo4cendE:
	.zero		1
	.type		_ZN34_INTERNAL_12d501ce_4_k_cu_c930f3dd4cuda3std6ranges3__45__cpo4cendE,@object
	.size		_ZN34_INTERNAL_12d501ce_4_k_cu_c930f3dd4cuda3std6ranges3__45__cpo4cendE,(_ZN34_INTERNAL_12d501ce_4_k_cu_c930f3dd4cuda3std3__420unreachable_sentinelE - _ZN34_INTERNAL_12d501ce_4_k_cu_c930f3dd4cuda3std6ranges3__45__cpo4cendE)
_ZN34_INTERNAL_12d501ce_4_k_cu_c930f3dd4cuda3std6ranges3__45__cpo4cendE:
	.zero		1
	.type		_ZN34_INTERNAL_12d501ce_4_k_cu_c930f3dd4cuda3std3__420unreachable_sentinelE,@object
	.size		_ZN34_INTERNAL_12d501ce_4_k_cu_c930f3dd4cuda3std3__420unreachable_sentinelE,(_ZN34_INTERNAL_12d501ce_4_k_cu_c930f3dd4cuda3std6ranges3__45__cpo5ssizeE - _ZN34_INTERNAL_12d501ce_4_k_cu_c930f3dd4cuda3std3__420unreachable_sentinelE)
_ZN34_INTERNAL_12d501ce_4_k_cu_c930f3dd4cuda3std3__420unreachable_sentinelE:
	.zero		1
	.type		_ZN34_INTERNAL_12d501ce_4_k_cu_c930f3dd4cuda3std6ranges3__45__cpo5ssizeE,@object
	.size		_ZN34_INTERNAL_12d501ce_4_k_cu_c930f3dd4cuda3std6ranges3__45__cpo5ssizeE,(_ZN34_INTERNAL_12d501ce_4_k_cu_c930f3dd6thrust24THRUST_300001_SM_1000_NS12placeholders3_10E - _ZN34_INTERNAL_12d501ce_4_k_cu_c930f3dd4cuda3std6ranges3__45__cpo5ssizeE)
_ZN34_INTERNAL_12d501ce_4_k_cu_c930f3dd4cuda3std6ranges3__45__cpo5ssizeE:
	.zero		1
	.type		_ZN34_INTERNAL_12d501ce_4_k_cu_c930f3dd6thrust24THRUST_300001_SM_1000_NS12placeholders3_10E,@object
	.size		_ZN34_INTERNAL_12d501ce_4_k_cu_c930f3dd6thrust24THRUST_300001_SM_1000_NS12placeholders3_10E,(_ZN34_INTERNAL_12d501ce_4_k_cu_c930f3dd4cuda3std3__45__cpo5crendE - _ZN34_INTERNAL_12d501ce_4_k_cu_c930f3dd6thrust24THRUST_300001_SM_1000_NS12placeholders3_10E)
_ZN34_INTERNAL_12d501ce_4_k_cu_c930f3dd6thrust24THRUST_300001_SM_1000_NS12placeholders3_10E:
	.zero		1
	.type		_ZN34_INTERNAL_12d501ce_4_k_cu_c930f3dd4cuda3std3__45__cpo5crendE,@object
	.size		_ZN34_INTERNAL_12d501ce_4_k_cu_c930f3dd4cuda3std3__45__cpo5crendE,(_ZN34_INTERNAL_12d501ce_4_k_cu_c930f3dd4cuda3std6ranges3__45__cpo4prevE - _ZN34_INTERNAL_12d501ce_4_k_cu_c930f3dd4cuda3std3__45__cpo5crendE)
_ZN34_INTERNAL_12d501ce_4_k_cu_c930f3dd4cuda3std3__45__cpo5crendE:
	.zero		1
	.type		_ZN34_INTERNAL_12d501ce_4_k_cu_c930f3dd4cuda3std6ranges3__45__cpo4prevE,@object
	.size		_ZN34_INTERNAL_12d501ce_4_k_cu_c930f3dd4cuda3std6ranges3__45__cpo4prevE,(_ZN34_INTERNAL_12d501ce_4_k_cu_c930f3dd4cuda3std6ranges3__45__cpo9iter_moveE - _ZN34_INTERNAL_12d501ce_4_k_cu_c930f3dd4cuda3std6ranges3__45__cpo4prevE)
_ZN34_INTERNAL_12d501ce_4_k_cu_c930f3dd4cuda3std6ranges3__45__cpo4prevE:
	.zero		1
	.type		_ZN34_INTERNAL_12d501ce_4_k_cu_c930f3dd4cuda3std6ranges3__45__cpo9iter_moveE,@object
	.size		_ZN34_INTERNAL_12d501ce_4_k_cu_c930f3dd4cuda3std6ranges3__45__cpo9iter_moveE,(_ZN34_INTERNAL_12d501ce_4_k_cu_c930f3dd6thrust24THRUST_300001_SM_1000_NS12placeholders2_2E - _ZN34_INTERNAL_12d501ce_4_k_cu_c930f3dd4cuda3std6ranges3__45__cpo9iter_moveE)
_ZN34_INTERNAL_12d501ce_4_k_cu_c930f3dd4cuda3std6ranges3__45__cpo9iter_moveE:
	.zero		1
	.type		_ZN34_INTERNAL_12d501ce_4_k_cu_c930f3dd6thrust24THRUST_300001_SM_1000_NS12placeholders2_2E,@object
	.size		_ZN34_INTERNAL_12d501ce_4_k_cu_c930f3dd6thrust24THRUST_300001_SM_1000_NS12placeholders2_2E,(_ZN34_INTERNAL_12d501ce_4_k_cu_c930f3dd6thrust24THRUST_300001_SM_1000_NS12placeholders2_4E - _ZN34_INTERNAL_12d501ce_4_k_cu_c930f3dd6thrust24THRUST_300001_SM_1000_NS12placeholders2_2E)
_ZN34_INTERNAL_12d501ce_4_k_cu_c930f3dd6thrust24THRUST_300001_SM_1000_NS12placeholders2_2E:
	.zero		1
	.type		_ZN34_INTERNAL_12d501ce_4_k_cu_c930f3dd6thrust24THRUST_300001_SM_1000_NS12placeholders2_4E,@object
	.size		_ZN34_INTERNAL_12d501ce_4_k_cu_c930f3dd6thrust24THRUST_300001_SM_1000_NS12placeholders2_4E,(_ZN34_INTERNAL_12d501ce_4_k_cu_c930f3dd4cuda3std3__45__cpo3endE - _ZN34_INTERNAL_12d501ce_4_k_cu_c930f3dd6thrust24THRUST_300001_SM_1000_NS12placeholders2_4E)
_ZN34_INTERNAL_12d501ce_4_k_cu_c930f3dd6thrust24THRUST_300001_SM_1000_NS12placeholders2_4E:
	.zero		1
	.type		_ZN34_INTERNAL_12d501ce_4_k_cu_c930f3dd4cuda3std3__45__cpo3endE,@object
	.size		_ZN34_INTERNAL_12d501ce_4_k_cu_c930f3dd4cuda3std3__45__cpo3endE,(_ZN34_INTERNAL_12d501ce_4_k_cu_c930f3dd4cuda3std6ranges3__45__cpo3endE - _ZN34_INTERNAL_12d501ce_4_k_cu_c930f3dd4cuda3std3__45__cpo3endE)
_ZN34_INTERNAL_12d501ce_4_k_cu_c930f3dd4cuda3std3__45__cpo3endE:
	.zero		1
	.type		_ZN34_INTERNAL_12d501ce_4_k_cu_c930f3dd4cuda3std6ranges3__45__cpo3endE,@object
	.size		_ZN34_INTERNAL_12d501ce_4_k_cu_c930f3dd4cuda3std6ranges3__45__cpo3endE,(_ZN34_INTERNAL_12d501ce_4_k_cu_c930f3dd4cuda3std3__419piecewise_constructE - _ZN34_INTERNAL_12d501ce_4_k_cu_c930f3dd4cuda3std6ranges3__45__cpo3endE)
_ZN34_INTERNAL_12d501ce_4_k_cu_c930f3dd4cuda3std6ranges3__45__cpo3endE:
	.zero		1
	.type		_ZN34_INTERNAL_12d501ce_4_k_cu_c930f3dd4cuda3std3__419piecewise_constructE,@object
	.size		_ZN34_INTERNAL_12d501ce_4_k_cu_c930f3dd4cuda3std3__419piecewise_constructE,(_ZN34_INTERNAL_12d501ce_4_k_cu_c930f3dd4cuda3std6ranges3__45__cpo5cdataE - _ZN34_INTERNAL_12d501ce_4_k_cu_c930f3dd4cuda3std3__419piecewise_constructE)
_ZN34_INTERNAL_12d501ce_4_k_cu_c930f3dd4cuda3std3__419piecewise_constructE:
	.zero		1
	.type		_ZN34_INTERNAL_12d501ce_4_k_cu_c930f3dd4cuda3std6ranges3__45__cpo5cdataE,@object
	.size		_ZN34_INTERNAL_12d501ce_4_k_cu_c930f3dd4cuda3std6ranges3__45__cpo5cdataE,(_ZN34_INTERNAL_12d501ce_4_k_cu_c930f3dd6thrust24THRUST_300001_SM_1000_NS12placeholders2_8E - _ZN34_INTERNAL_12d501ce_4_k_cu_c930f3dd4cuda3std6ranges3__45__cpo5cdataE)
_ZN34_INTERNAL_12d501ce_4_k_cu_c930f3dd4cuda3std6ranges3__45__cpo5cdataE:
	.zero		1
	.type		_ZN34_INTERNAL_12d501ce_4_k_cu_c930f3dd6thrust24THRUST_300001_SM_1000_NS12placeholders2_8E,@object
	.size		_ZN34_INTERNAL_12d501ce_4_k_cu_c930f3dd6thrust24THRUST_300001_SM_1000_NS12placeholders2_8E,(_ZN34_INTERNAL_12d501ce_4_k_cu_c930f3dd4cuda3std3__45__cpo4rendE - _ZN34_INTERNAL_12d501ce_4_k_cu_c930f3dd6thrust24THRUST_300001_SM_1000_NS12placeholders2_8E)
_ZN34_INTERNAL_12d501ce_4_k_cu_c930f3dd6thrust24THRUST_300001_SM_1000_NS12placeholders2_8E:
	.zero		1
	.type		_ZN34_INTERNAL_12d501ce_4_k_cu_c930f3dd4cuda3std3__45__cpo4rendE,@object
	.size		_ZN34_INTERNAL_12d501ce_4_k_cu_c930f3dd4cuda3std3__45__cpo4rendE,(_ZN34_INTERNAL_12d501ce_4_k_cu_c930f3dd4cuda3std6ranges3__45__cpo9iter_swapE - _ZN34_INTERNAL_12d501ce_4_k_cu_c930f3dd4cuda3std3__45__cpo4rendE)
_ZN34_INTERNAL_12d501ce_4_k_cu_c930f3dd4cuda3std3__45__cpo4rendE:
	.zero		1
	.type		_ZN34_INTERNAL_12d501ce_4_k_cu_c930f3dd4cuda3std6ranges3__45__cpo9iter_swapE,@object
	.size		_ZN34_INTERNAL_12d501ce_4_k_cu_c930f3dd4cuda3std6ranges3__45__cpo9iter_swapE,(_ZN34_INTERNAL_12d501ce_4_k_cu_c930f3dd4cuda3std3__48unexpectE - _ZN34_INTERNAL_12d501ce_4_k_cu_c930f3dd4cuda3std6ranges3__45__cpo9iter_swapE)
_ZN34_INTERNAL_12d501ce_4_k_cu_c930f3dd4cuda3std6ranges3__45__cpo9iter_swapE:
	.zero		1
	.type		_ZN34_INTERNAL_12d501ce_4_k_cu_c930f3dd4cuda3std3__48unexpectE,@object
	.size		_ZN34_INTERNAL_12d501ce_4_k_cu_c930f3dd4cuda3std3__48unexpectE,(_ZN34_INTERNAL_12d501ce_4_k_cu_c930f3dd6thrust24THRUST_300001_SM_1000_NS6system6detail10sequential3seqE - _ZN34_INTERNAL_12d501ce_4_k_cu_c930f3dd4cuda3std3__48unexpectE)
_ZN34_INTERNAL_12d501ce_4_k_cu_c930f3dd4cuda3std3__48unexpectE:
	.zero		1
	.type		_ZN34_INTERNAL_12d501ce_4_k_cu_c930f3dd6thrust24THRUST_300001_SM_1000_NS6system6detail10sequential3seqE,@object
	.size		_ZN34_INTERNAL_12d501ce_4_k_cu_c930f3dd6thrust24THRUST_300001_SM_1000_NS6system6detail10sequential3seqE,(.L_29 - _ZN34_INTERNAL_12d501ce_4_k_cu_c930f3dd6thrust24THRUST_300001_SM_1000_NS6system6detail10sequential3seqE)
_ZN34_INTERNAL_12d501ce_4_k_cu_c930f3dd6thrust24THRUST_300001_SM_1000_NS6system6detail10sequential3seqE:
	.zero		1
.L_29:


//--------------------- .nv.constant0._ZN3cub18CUB_300001_SM_10006detail11EmptyKernelIvEEvv --------------------------
	.section	.nv.constant0._ZN3cub18CUB_300001_SM_10006detail11EmptyKernelIvEEvv,"a",@progbits
	.sectionflags	@""
	.align	4
.nv.constant0._ZN3cub18CUB_300001_SM_10006detail11EmptyKernelIvEEvv:
	.zero		896


//--------------------- .nv.constant0._Z12gatherkernelI6__halfmEvPKT_PKT0_PS1_xx --------------------------
	.section	.nv.constant0._Z12gatherkernelI6__halfmEvPKT_PKT0_PS1_xx,"a",@progbits
	.sectionflags	@""
	.align	4
.nv.constant0._Z12gatherkernelI6__halfmEvPKT_PKT0_PS1_xx:
	.zero		936


//--------------------- .nv.constant0._Z12gatherkernelIfmEvPKT_PKT0_PS0_xx --------------------------
	.section	.nv.constant0._Z12gatherkernelIfmEvPKT_PKT0_PS0_xx,"a",@progbits
	.sectionflags	@""
	.align	4
.nv.constant0._Z12gatherkernelIfmEvPKT_PKT0_PS0_xx:
	.zero		936


//--------------------- SYMBOLS --------------------------

	.type		.nv.reservedSmem.offset0,@object
	.size		.nv.reservedSmem.offset0,0x4
